//
// Generated by NVIDIA NVVM Compiler
//
// Compiler Build ID: CL-36424714
// Cuda compilation tools, release 13.0, V13.0.88
// Based on NVVM 20.0.0
//

.version 9.0
.target sm_100
.address_size 64

	// .globl	_Z17gpu_shared_memoryPf
// _ZZ17gpu_shared_memoryPfE6sh_arr has been demoted

.visible .entry _Z17gpu_shared_memoryPf(
	.param .u64 .ptr .align 1 _Z17gpu_shared_memoryPf_param_0
)
{
	.reg .pred 	%p<9>;
	.reg .b32 	%r<45>;
	.reg .b32 	%f<85>;
	.reg .b64 	%rd<5>;
	// demoted variable
	.shared .align 4 .b8 _ZZ17gpu_shared_memoryPfE6sh_arr[40];
	ld.param.u64 	%rd2, [_Z17gpu_shared_memoryPf_param_0];
	cvta.to.global.u64 	%rd3, %rd2;
	mov.u32 	%r24, %tid.x;
	mul.wide.u32 	%rd4, %r24, 4;
	add.s64 	%rd1, %rd3, %rd4;
	ld.global.f32 	%f16, [%rd1];
	shl.b32 	%r25, %r24, 2;
	mov.u32 	%r26, _ZZ17gpu_shared_memoryPfE6sh_arr;
	add.s32 	%r1, %r26, %r25;
	st.shared.f32 	[%r1], %f16;
	bar.sync 	0;
	add.s32 	%r2, %r24, 1;
	and.b32  	%r3, %r2, 15;
	setp.lt.u32 	%p1, %r24, 15;
	mov.b32 	%r41, 0;
	mov.f32 	%f84, 0f00000000;
	@%p1 bra 	$L__BB0_3;
	and.b32  	%r41, %r2, 2032;
	add.s32 	%r38, %r26, 32;
	neg.s32 	%r39, %r41;
	mov.f32 	%f84, 0f00000000;
$L__BB0_2:
	.pragma "nounroll";
	ld.shared.f32 	%f18, [%r38+-32];
	add.f32 	%f19, %f84, %f18;
	ld.shared.f32 	%f20, [%r38+-28];
	add.f32 	%f21, %f19, %f20;
	ld.shared.f32 	%f22, [%r38+-24];
	add.f32 	%f23, %f21, %f22;
	ld.shared.f32 	%f24, [%r38+-20];
	add.f32 	%f25, %f23, %f24;
	ld.shared.f32 	%f26, [%r38+-16];
	add.f32 	%f27, %f25, %f26;
	ld.shared.f32 	%f28, [%r38+-12];
	add.f32 	%f29, %f27, %f28;
	ld.shared.f32 	%f30, [%r38+-8];
	add.f32 	%f31, %f29, %f30;
	ld.shared.f32 	%f32, [%r38+-4];
	add.f32 	%f33, %f31, %f32;
	ld.shared.f32 	%f34, [%r38];
	add.f32 	%f35, %f33, %f34;
	ld.shared.f32 	%f36, [%r38+4];
	add.f32 	%f37, %f35, %f36;
	ld.shared.f32 	%f38, [%r38+8];
	add.f32 	%f39, %f37, %f38;
	ld.shared.f32 	%f40, [%r38+12];
	add.f32 	%f41, %f39, %f40;
	ld.shared.f32 	%f42, [%r38+16];
	add.f32 	%f43, %f41, %f42;
	ld.shared.f32 	%f44, [%r38+20];
	add.f32 	%f45, %f43, %f44;
	ld.shared.f32 	%f46, [%r38+24];
	add.f32 	%f47, %f45, %f46;
	ld.shared.f32 	%f48, [%r38+28];
	add.f32 	%f84, %f47, %f48;
	add.s32 	%r39, %r39, 16;
	add.s32 	%r38, %r38, 64;
	setp.ne.s32 	%p2, %r39, 0;
	@%p2 bra 	$L__BB0_2;
$L__BB0_3:
	setp.eq.s32 	%p3, %r3, 0;
	@%p3 bra 	$L__BB0_12;
	and.b32  	%r11, %r2, 7;
	setp.lt.u32 	%p4, %r3, 8;
	@%p4 bra 	$L__BB0_6;
	shl.b32 	%r29, %r41, 2;
	add.s32 	%r31, %r26, %r29;
	ld.shared.f32 	%f50, [%r31];
	add.f32 	%f51, %f84, %f50;
	ld.shared.f32 	%f52, [%r31+4];
	add.f32 	%f53, %f51, %f52;
	ld.shared.f32 	%f54, [%r31+8];
	add.f32 	%f55, %f53, %f54;
	ld.shared.f32 	%f56, [%r31+12];
	add.f32 	%f57, %f55, %f56;
	ld.shared.f32 	%f58, [%r31+16];
	add.f32 	%f59, %f57, %f58;
	ld.shared.f32 	%f60, [%r31+20];
	add.f32 	%f61, %f59, %f60;
	ld.shared.f32 	%f62, [%r31+24];
	add.f32 	%f63, %f61, %f62;
	ld.shared.f32 	%f64, [%r31+28];
	add.f32 	%f84, %f63, %f64;
	add.s32 	%r41, %r41, 8;
$L__BB0_6:
	setp.eq.s32 	%p5, %r11, 0;
	@%p5 bra 	$L__BB0_12;
	and.b32  	%r14, %r2, 3;
	setp.lt.u32 	%p6, %r11, 4;
	@%p6 bra 	$L__BB0_9;
	shl.b32 	%r32, %r41, 2;
	add.s32 	%r34, %r26, %r32;
	ld.shared.f32 	%f66, [%r34];
	add.f32 	%f67, %f84, %f66;
	ld.shared.f32 	%f68, [%r34+4];
	add.f32 	%f69, %f67, %f68;
	ld.shared.f32 	%f70, [%r34+8];
	add.f32 	%f71, %f69, %f70;
	ld.shared.f32 	%f72, [%r34+12];
	add.f32 	%f84, %f71, %f72;
	add.s32 	%r41, %r41, 4;
$L__BB0_9:
	setp.eq.s32 	%p7, %r14, 0;
	@%p7 bra 	$L__BB0_12;
	shl.b32 	%r35, %r41, 2;
	add.s32 	%r44, %r26, %r35;
	neg.s32 	%r43, %r14;
$L__BB0_11:
	.pragma "nounroll";
	ld.shared.f32 	%f73, [%r44];
	add.f32 	%f84, %f84, %f73;
	add.s32 	%r44, %r44, 4;
	add.s32 	%r43, %r43, 1;
	setp.ne.s32 	%p8, %r43, 0;
	@%p8 bra 	$L__BB0_11;
$L__BB0_12:
	cvt.rn.f32.u32 	%f74, %r2;
	div.rn.f32 	%f75, %f84, %f74;
	st.global.f32 	[%rd1], %f75;
	mov.b32 	%r37, 0;
	st.shared.u32 	[%r1], %r37;
	ret;

}


// ===== COMPILED SASS (sm_100) =====

	.target	sm_100

	.elftype	@"ET_EXEC"


//--------------------- .note.nv.tkinfo           --------------------------
	.section	.note.nv.tkinfo,"",@"SHT_NOTE"
	.sectionflags	@"SHF_NOTE_NV_TKINFO"
	.tkinfo
        /*0018*/ 	.word	0x00000002
        /*0030*/ 	.string	""
        /*0030*/ 	.string	"ptxas"
        /*0030*/ 	.string	"Cuda compilation tools, release 13.0, V13.0.88"
        /*0030*/ 	.string	"Build cuda_13.0.r13.0/compiler.36424714_0"
        /*0030*/ 	.string	"-arch sm_100 -m 64 "



//--------------------- .note.nv.cuinfo           --------------------------
	.section	.note.nv.cuinfo,"",@"SHT_NOTE"
	.sectionflags	@"SHF_NOTE_NV_CUINFO"
        /*0018*/ 	.short	0x0002
        /*001a*/ 	.short	0x0064
        /*001c*/ 	.short	0x0082
	.zero		2


//--------------------- .nv.info                  --------------------------
	.section	.nv.info,"",@"SHT_CUDA_INFO"
	.align	4


	//----- nvinfo : EIATTR_REGCOUNT
	.align		4
        /*0000*/ 	.byte	0x04, 0x2f
        /*0002*/ 	.short	(.L_1 - .L_0)
	.align		4
.L_0:
        /*0004*/ 	.word	index@(_Z17gpu_shared_memoryPf)
        /*0008*/ 	.word	0x0000001b


	//----- nvinfo : EIATTR_FRAME_SIZE
	.align		4
.L_1:
        /*000c*/ 	.byte	0x04, 0x11
        /*000e*/ 	.short	(.L_3 - .L_2)
	.align		4
.L_2:
        /*0010*/ 	.word	index@($__internal_0_$__cuda_sm3x_div_rn_noftz_f32_slowpath)
        /*0014*/ 	.word	0x00000000


	//----- nvinfo : EIATTR_FRAME_SIZE
	.align		4
.L_3:
        /*0018*/ 	.byte	0x04, 0x11
        /*001a*/ 	.short	(.L_5 - .L_4)
	.align		4
.L_4:
        /*001c*/ 	.word	index@(_Z17gpu_shared_memoryPf)
        /*0020*/ 	.word	0x00000000


	//----- nvinfo : EIATTR_MIN_STACK_SIZE
	.align		4
.L_5:
        /*0024*/ 	.byte	0x04, 0x12
        /*0026*/ 	.short	(.L_7 - .L_6)
	.align		4
.L_6:
        /*0028*/ 	.word	index@(_Z17gpu_shared_memoryPf)
        /*002c*/ 	.word	0x00000000
.L_7:


//--------------------- .nv.compat                --------------------------
	.section	.nv.compat,"",@"SHT_CUDA_COMPAT_INFO"
	.align	4
        /*0000*/ 	.byte	0x02, 0x09, 0x00, 0x00, 0x02, 0x02, 0x01, 0x00, 0x02, 0x05, 0x05, 0x00, 0x03, 0x07, 0x01, 0x01
        /*0010*/ 	.byte	0x02, 0x03, 0x00, 0x00, 0x02, 0x06, 0x01, 0x00, 0x04, 0x0b, 0x08, 0x00, 0x01, 0x00, 0x00, 0x00
        /*0020*/ 	.byte	0x00, 0x00, 0x00, 0x00


//--------------------- .nv.info._Z17gpu_shared_memoryPf --------------------------
	.section	.nv.info._Z17gpu_shared_memoryPf,"",@"SHT_CUDA_INFO"
	.sectionflags	@""
	.align	4


	//----- nvinfo : EIATTR_CUDA_API_VERSION
	.align		4
        /*0000*/ 	.byte	0x04, 0x37
        /*0002*/ 	.short	(.L_9 - .L_8)
.L_8:
        /*0004*/ 	.word	0x00000082


	//----- nvinfo : EIATTR_KPARAM_INFO
	.align		4
.L_9:
        /*0008*/ 	.byte	0x04, 0x17
        /*000a*/ 	.short	(.L_11 - .L_10)
.L_10:
        /*000c*/ 	.word	0x00000000
        /*0010*/ 	.short	0x0000
        /*0012*/ 	.short	0x0000
        /*0014*/ 	.byte	0x00, 0xf5, 0x21, 0x00


	//----- nvinfo : EIATTR_SPARSE_MMA_MASK
	.align		4
.L_11:
        /*0018*/ 	.byte	0x03, 0x50
        /*001a*/ 	.short	0x0000


	//----- nvinfo : EIATTR_MAXREG_COUNT
	.align		4
        /*001c*/ 	.byte	0x03, 0x1b
        /*001e*/ 	.short	0x00ff


	//----- nvinfo : EIATTR_NUM_BARRIERS
	.align		4
        /*0020*/ 	.byte	0x02, 0x4c
        /*0022*/ 	.byte	0x01
	.zero		1


	//----- nvinfo : EIATTR_MERCURY_ISA_VERSION
	.align		4
        /*0024*/ 	.byte	0x03, 0x5f
        /*0026*/ 	.short	0x0101


	//----- nvinfo : EIATTR_VRC_CTA_INIT_COUNT
	.align		4
        /*0028*/ 	.byte	0x02, 0x4a
	.zero		1
	.zero		1


	//----- nvinfo : EIATTR_EXIT_INSTR_OFFSETS
	.align		4
        /*002c*/ 	.byte	0x04, 0x1c
        /*002e*/ 	.short	(.L_13 - .L_12)


	//   ....[0]....
.L_12:
        /*0030*/ 	.word	0x000006c0


	//----- nvinfo : EIATTR_CRS_STACK_SIZE
	.align		4
.L_13:
        /*0034*/ 	.byte	0x04, 0x1e
        /*0036*/ 	.short	(.L_15 - .L_14)
.L_14:
        /*0038*/ 	.word	0x00000000


	//----- nvinfo : EIATTR_CBANK_PARAM_SIZE
	.align		4
.L_15:
        /*003c*/ 	.byte	0x03, 0x19
        /*003e*/ 	.short	0x0008


	//----- nvinfo : EIATTR_PARAM_CBANK
	.align		4
        /*0040*/ 	.byte	0x04, 0x0a
        /*0042*/ 	.short	(.L_17 - .L_16)
	.align		4
.L_16:
        /*0044*/ 	.word	index@(.nv.constant0._Z17gpu_shared_memoryPf)
        /*0048*/ 	.short	0x0380
        /*004a*/ 	.short	0x0008


	//----- nvinfo : EIATTR_SW_WAR
	.align		4
.L_17:
        /*004c*/ 	.byte	0x04, 0x36
        /*004e*/ 	.short	(.L_19 - .L_18)
.L_18:
        /*0050*/ 	.word	0x00000008
.L_19:


//--------------------- .nv.callgraph             --------------------------
	.section	.nv.callgraph,"",@"SHT_CUDA_CALLGRAPH"
	.align	4
	.sectionentsize	8
	.align		4
        /*0000*/ 	.word	0x00000000
	.align		4
        /*0004*/ 	.word	0xffffffff
	.align		4
        /*0008*/ 	.word	0x00000000
	.align		4
        /*000c*/ 	.word	0xfffffffe
	.align		4
        /*0010*/ 	.word	0x00000000
	.align		4
        /*0014*/ 	.word	0xfffffffd
	.align		4
        /*0018*/ 	.word	0x00000000
	.align		4
        /*001c*/ 	.word	0xfffffffc


//--------------------- .text._Z17gpu_shared_memoryPf --------------------------
	.section	.text._Z17gpu_shared_memoryPf,"ax",@progbits
	.align	128
        .global         _Z17gpu_shared_memoryPf
        .type           _Z17gpu_shared_memoryPf,@function
        .size           _Z17gpu_shared_memoryPf,(.L_x_22 - _Z17gpu_shared_memoryPf)
        .other          _Z17gpu_shared_memoryPf,@"STO_CUDA_ENTRY STV_DEFAULT"
_Z17gpu_shared_memoryPf:
.text._Z17gpu_shared_memoryPf:
[----:B------:R-:W-:Y:S01]  /*0000*/  LDC R1, c[0x0][0x37c] ;  /* 0x0000df00ff017b82 */ /* 0x000fe20000000800 */
[----:B------:R-:W0:Y:S07]  /*0010*/  S2R R9, SR_TID.X ;  /* 0x0000000000097919 */ /* 0x000e2e0000002100 */
[----:B------:R-:W0:Y:S01]  /*0020*/  LDC.64 R4, c[0x0][0x380] ;  /* 0x0000e000ff047b82 */ /* 0x000e220000000a00 */
[----:B------:R-:W1:Y:S01]  /*0030*/  LDCU.64 UR6, c[0x0][0x358] ;  /* 0x00006b00ff0677ac */ /* 0x000e620008000a00 */
[----:B0-----:R-:W-:-:S05]  /*0040*/  IMAD.WIDE.U32 R4, R9, 0x4, R4 ;  /* 0x0000000409047825 */ /* 0x001fca00078e0004 */
[----:B-1----:R-:W2:Y:S01]  /*0050*/  LDG.E R7, desc[UR6][R4.64] ;  /* 0x0000000604077981 */ /* 0x002ea2000c1e1900 */
[----:B------:R-:W0:Y:S01]  /*0060*/  S2UR UR5, SR_CgaCtaId ;  /* 0x00000000000579c3 */ /* 0x000e220000008800 */
[----:B------:R-:W-:Y:S01]  /*0070*/  UMOV UR4, 0x400 ;  /* 0x0000040000047882 */ /* 0x000fe20000000000 */
[C---:B------:R-:W-:Y:S01]  /*0080*/  ISETP.GE.U32.AND P0, PT, R9.reuse, 0xf, PT ;  /* 0x0000000f0900780c */ /* 0x040fe20003f06070 */
[----:B------:R-:W-:Y:S01]  /*0090*/  VIADD R3, R9, 0x1 ;  /* 0x0000000109037836 */ /* 0x000fe20000000000 */
[----:B------:R-:W-:Y:S01]  /*00a0*/  BSSY.RECONVERGENT B0, `(.L_x_0) ;  /* 0x0000027000007945 */ /* 0x000fe20003800200 */
[----:B------:R-:W-:Y:S02]  /*00b0*/  IMAD.MOV.U32 R0, RZ, RZ, RZ ;  /* 0x000000ffff007224 */ /* 0x000fe400078e00ff */
[----:B------:R-:W-:Y:S01]  /*00c0*/  IMAD.MOV.U32 R23, RZ, RZ, RZ ;  /* 0x000000ffff177224 */ /* 0x000fe200078e00ff */
[----:B------:R-:W-:-:S04]  /*00d0*/  LOP3.LUT R6, R3, 0xf, RZ, 0xc0, !PT ;  /* 0x0000000f03067812 */ /* 0x000fc800078ec0ff */
[----:B------:R-:W-:Y:S01]  /*00e0*/  ISETP.NE.AND P1, PT, R6, RZ, PT ;  /* 0x000000ff0600720c */ /* 0x000fe20003f25270 */
[----:B0-----:R-:W-:-:S06]  /*00f0*/  ULEA UR4, UR5, UR4, 0x18 ;  /* 0x0000000405047291 */ /* 0x001fcc000f8ec0ff */
[----:B------:R-:W-:-:S05]  /*0100*/  LEA R2, R9, UR4, 0x2 ;  /* 0x0000000409027c11 */ /* 0x000fca000f8e10ff */
[----:B--2---:R0:W-:Y:S01]  /*0110*/  STS [R2], R7 ;  /* 0x0000000702007388 */ /* 0x0041e20000000800 */
[----:B------:R-:W-:Y:S06]  /*0120*/  BAR.SYNC.DEFER_BLOCKING 0x0 ;  /* 0x0000000000007b1d */ /* 0x000fec0000010000 */
[----:B------:R-:W-:Y:S05]  /*0130*/  @!P0 BRA `(.L_x_1) ;  /* 0x0000000000748947 */ /* 0x000fea0003800000 */
[----:B------:R-:W-:Y:S01]  /*0140*/  UIADD3 UR5, UPT, UPT, UR4, 0x20, URZ ;  /* 0x0000002004057890 */ /* 0x000fe2000fffe0ff */
[----:B------:R-:W-:Y:S01]  /*0150*/  LOP3.LUT R0, R3, 0x7f0, RZ, 0xc0, !PT ;  /* 0x000007f003007812 */ /* 0x000fe200078ec0ff */
[----:B------:R-:W-:-:S04]  /*0160*/  HFMA2 R23, -RZ, RZ, 0, 0 ;  /* 0x00000000ff177431 */ /* 0x000fc800000001ff */
[----:B0-----:R-:W-:Y:S02]  /*0170*/  IMAD.U32 R7, RZ, RZ, UR5 ;  /* 0x00000005ff077e24 */ /* 0x001fe4000f8e00ff */
[----:B------:R-:W-:-:S07]  /*0180*/  IMAD.MOV R24, RZ, RZ, -R0 ;  /* 0x000000ffff187224 */ /* 0x000fce00078e0a00 */
.L_x_2:
[----:B------:R-:W0:Y:S01]  /*0190*/  LDS.128 R8, [R7+-0x20] ;  /* 0xffffe00007087984 */ /* 0x000e220000000c00 */
[----:B------:R-:W-:-:S03]  /*01a0*/  VIADD R24, R24, 0x10 ;  /* 0x0000001018187836 */ /* 0x000fc60000000000 */
[----:B------:R-:W1:Y:S02]  /*01b0*/  LDS.128 R12, [R7+-0x10] ;  /* 0xfffff000070c7984 */ /* 0x000e640000000c00 */
[----:B------:R-:W-:Y:S02]  /*01c0*/  ISETP.NE.AND P0, PT, R24, RZ, PT ;  /* 0x000000ff1800720c */ /* 0x000fe40003f05270 */
[----:B------:R-:W2:Y:S01]  /*01d0*/  LDS.128 R16, [R7] ;  /* 0x0000000007107984 */ /* 0x000ea20000000c00 */
[----:B0-----:R-:W-:-:S03]  /*01e0*/  FADD R8, R8, R23 ;  /* 0x0000001708087221 */ /* 0x001fc60000000000 */
[----:B------:R0:W3:Y:S01]  /*01f0*/  LDS.128 R20, [R7+0x10] ;  /* 0x0000100007147984 */ /* 0x0000e20000000c00 */
[----:B------:R-:W-:-:S04]  /*0200*/  FADD R9, R8, R9 ;  /* 0x0000000908097221 */ /* 0x000fc80000000000 */
[----:B------:R-:W-:Y:S01]  /*0210*/  FADD R10, R9, R10 ;  /* 0x0000000a090a7221 */ /* 0x000fe20000000000 */
[----:B0-----:R-:W-:-:S03]  /*0220*/  IADD3 R7, PT, PT, R7, 0x40, RZ ;  /* 0x0000004007077810 */ /* 0x001fc60007ffe0ff */
[----:B------:R-:W-:-:S04]  /*0230*/  FADD R11, R10, R11 ;  /* 0x0000000b0a0b7221 */ /* 0x000fc80000000000 */
[----:B-1----:R-:W-:-:S04]  /*0240*/  FADD R12, R11, R12 ;  /* 0x0000000c0b0c7221 */ /* 0x002fc80000000000 */
[----:B------:R-:W-:-:S04]  /*0250*/  FADD R13, R12, R13 ;  /* 0x0000000d0c0d7221 */ /* 0x000fc80000000000 */
[----:B------:R-:W-:-:S04]  /*0260*/  FADD R14, R13, R14 ;  /* 0x0000000e0d0e7221 */ /* 0x000fc80000000000 */
[----:B------:R-:W-:-:S04]  /*0270*/  FADD R15, R14, R15 ;  /* 0x0000000f0e0f7221 */ /* 0x000fc80000000000 */
[----:B--2---:R-:W-:-:S04]  /*0280*/  FADD R16, R15, R16 ;  /* 0x000000100f107221 */ /* 0x004fc80000000000 */
[----:B------:R-:W-:-:S04]  /*0290*/  FADD R17, R16, R17 ;  /* 0x0000001110117221 */ /* 0x000fc80000000000 */
[----:B------:R-:W-:-:S04]  /*02a0*/  FADD R18, R17, R18 ;  /* 0x0000001211127221 */ /* 0x000fc80000000000 */
[----:B------:R-:W-:-:S04]  /*02b0*/  FADD R19, R18, R19 ;  /* 0x0000001312137221 */ /* 0x000fc80000000000 */
[----:B---3--:R-:W-:-:S04]  /*02c0*/  FADD R20, R19, R20 ;  /* 0x0000001413147221 */ /* 0x008fc80000000000 */
[----:B------:R-:W-:-:S04]  /*02d0*/  FADD R21, R20, R21 ;  /* 0x0000001514157221 */ /* 0x000fc80000000000 */
[----:B------:R-:W-:-:S04]  /*02e0*/  FADD R22, R21, R22 ;  /* 0x0000001615167221 */ /* 0x000fc80000000000 */
[----:B------:R-:W-:Y:S01]  /*02f0*/  FADD R23, R22, R23 ;  /* 0x0000001716177221 */ /* 0x000fe20000000000 */
[----:B------:R-:W-:Y:S06]  /*0300*/  @P0 BRA `(.L_x_2) ;  /* 0xfffffffc00a00947 */ /* 0x000fec000383ffff */
.L_x_1:
[----:B------:R-:W-:Y:S05]  /*0310*/  BSYNC.RECONVERGENT B0 ;  /* 0x0000000000007941 */ /* 0x000fea0003800200 */
.L_x_0:
[----:B------:R-:W-:Y:S04]  /*0320*/  BSSY.RECONVERGENT B0, `(.L_x_3) ;  /* 0x0000028000007945 */ /* 0x000fe80003800200 */
[----:B------:R-:W-:Y:S05]  /*0330*/  @!P1 BRA `(.L_x_4) ;  /* 0x0000000000989947 */ /* 0x000fea0003800000 */
[----:B------:R-:W-:Y:S01]  /*0340*/  ISETP.GE.U32.AND P0, PT, R6, 0x8, PT ;  /* 0x000000080600780c */ /* 0x000fe20003f06070 */
[----:B------:R-:W-:Y:S01]  /*0350*/  BSSY.RECONVERGENT B1, `(.L_x_5) ;  /* 0x0000010000017945 */ /* 0x000fe20003800200 */
[----:B0-----:R-:W-:-:S04]  /*0360*/  LOP3.LUT R7, R3, 0x7, RZ, 0xc0, !PT ;  /* 0x0000000703077812 */ /* 0x001fc800078ec0ff */
[----:B------:R-:W-:-:S07]  /*0370*/  ISETP.NE.AND P1, PT, R7, RZ, PT ;  /* 0x000000ff0700720c */ /* 0x000fce0003f25270 */
[----:B------:R-:W-:Y:S06]  /*0380*/  @!P0 BRA `(.L_x_6) ;  /* 0x0000000000308947 */ /* 0x000fec0003800000 */
[C---:B------:R-:W-:Y:S01]  /*0390*/  LEA R6, R0.reuse, UR4, 0x2 ;  /* 0x0000000400067c11 */ /* 0x040fe2000f8e10ff */
[----:B------:R-:W-:-:S04]  /*03a0*/  VIADD R0, R0, 0x8 ;  /* 0x0000000800007836 */ /* 0x000fc80000000000 */
[----:B------:R-:W0:Y:S04]  /*03b0*/  LDS.128 R8, [R6] ;  /* 0x0000000006087984 */ /* 0x000e280000000c00 */
[----:B------:R-:W1:Y:S01]  /*03c0*/  LDS.128 R12, [R6+0x10] ;  /* 0x00001000060c7984 */ /* 0x000e620000000c00 */
[----:B0-----:R-:W-:-:S04]  /*03d0*/  FADD R8, R23, R8 ;  /* 0x0000000817087221 */ /* 0x001fc80000000000 */
[----:B------:R-:W-:-:S04]  /*03e0*/  FADD R9, R8, R9 ;  /* 0x0000000908097221 */ /* 0x000fc80000000000 */
[----:B------:R-:W-:-:S04]  /*03f0*/  FADD R10, R9, R10 ;  /* 0x0000000a090a7221 */ /* 0x000fc80000000000 */
[----:B------:R-:W-:-:S04]  /*0400*/  FADD R11, R10, R11 ;  /* 0x0000000b0a0b7221 */ /* 0x000fc80000000000 */
[----:B-1----:R-:W-:-:S04]  /*0410*/  FADD R12, R11, R12 ;  /* 0x0000000c0b0c7221 */ /* 0x002fc80000000000 */
[----:B------:R-:W-:-:S04]  /*0420*/  FADD R13, R12, R13 ;  /* 0x0000000d0c0d7221 */ /* 0x000fc80000000000 */
[----:B------:R-:W-:-:S04]  /*0430*/  FADD R14, R13, R14 ;  /* 0x0000000e0d0e7221 */ /* 0x000fc80000000000 */
[----:B------:R-:W-:-:S07]  /*0440*/  FADD R23, R14, R15 ;  /* 0x0000000f0e177221 */ /* 0x000fce0000000000 */
.L_x_6:
[----:B------:R-:W-:Y:S05]  /*0450*/  BSYNC.RECONVERGENT B1 ;  /* 0x0000000000017941 */ /* 0x000fea0003800200 */
.L_x_5:
[----:B------:R-:W-:Y:S05]  /*0460*/  @!P1 BRA `(.L_x_4) ;  /* 0x00000000004c9947 */ /* 0x000fea0003800000 */
[----:B------:R-:W-:Y:S02]  /*0470*/  ISETP.GE.U32.AND P0, PT, R7, 0x4, PT ;  /* 0x000000040700780c */ /* 0x000fe40003f06070 */
[----:B------:R-:W-:-:S04]  /*0480*/  LOP3.LUT R6, R3, 0x3, RZ, 0xc0, !PT ;  /* 0x0000000303067812 */ /* 0x000fc800078ec0ff */
[----:B------:R-:W-:-:S07]  /*0490*/  ISETP.NE.AND P1, PT, R6, RZ, PT ;  /* 0x000000ff0600720c */ /* 0x000fce0003f25270 */
[C---:B------:R-:W-:Y:S01]  /*04a0*/  @P0 LEA R8, R0.reuse, UR4, 0x2 ;  /* 0x0000000400080c11 */ /* 0x040fe2000f8e10ff */
[----:B------:R-:W-:-:S05]  /*04b0*/  @P0 VIADD R0, R0, 0x4 ;  /* 0x0000000400000836 */ /* 0x000fca0000000000 */
[----:B------:R-:W0:Y:S02]  /*04c0*/  @P0 LDS.128 R8, [R8] ;  /* 0x0000000008080984 */ /* 0x000e240000000c00 */
[----:B0-----:R-:W-:-:S04]  /*04d0*/  @P0 FADD R12, R23, R8 ;  /* 0x00000008170c0221 */ /* 0x001fc80000000000 */
[----:B------:R-:W-:-:S04]  /*04e0*/  @P0 FADD R9, R12, R9 ;  /* 0x000000090c090221 */ /* 0x000fc80000000000 */
[----:B------:R-:W-:-:S04]  /*04f0*/  @P0 FADD R10, R9, R10 ;  /* 0x0000000a090a0221 */ /* 0x000fc80000000000 */
[----:B------:R-:W-:Y:S01]  /*0500*/  @P0 FADD R23, R10, R11 ;  /* 0x0000000b0a170221 */ /* 0x000fe20000000000 */
[----:B------:R-:W-:Y:S06]  /*0510*/  @!P1 BRA `(.L_x_4) ;  /* 0x0000000000209947 */ /* 0x000fec0003800000 */
[----:B------:R-:W-:Y:S01]  /*0520*/  LEA R0, R0, UR4, 0x2 ;  /* 0x0000000400007c11 */ /* 0x000fe2000f8e10ff */
[----:B------:R-:W-:-:S07]  /*0530*/  IMAD.MOV R6, RZ, RZ, -R6 ;  /* 0x000000ffff067224 */ /* 0x000fce00078e0a06 */
.L_x_7:
[----:B------:R0:W1:Y:S01]  /*0540*/  LDS R8, [R0] ;  /* 0x0000000000087984 */ /* 0x0000620000000800 */
[----:B------:R-:W-:-:S04]  /*0550*/  IADD3 R6, PT, PT, R6, 0x1, RZ ;  /* 0x0000000106067810 */ /* 0x000fc80007ffe0ff */
[----:B------:R-:W-:Y:S01]  /*0560*/  ISETP.NE.AND P0, PT, R6, RZ, PT ;  /* 0x000000ff0600720c */ /* 0x000fe20003f05270 */
[----:B0-----:R-:W-:Y:S02]  /*0570*/  VIADD R0, R0, 0x4 ;  /* 0x0000000400007836 */ /* 0x001fe40000000000 */
[----:B-1----:R-:W-:-:S10]  /*0580*/  FADD R23, R8, R23 ;  /* 0x0000001708177221 */ /* 0x002fd40000000000 */
[----:B------:R-:W-:Y:S05]  /*0590*/  @P0 BRA `(.L_x_7) ;  /* 0xfffffffc00e80947 */ /* 0x000fea000383ffff */
.L_x_4:
[----:B------:R-:W-:Y:S05]  /*05a0*/  BSYNC.RECONVERGENT B0 ;  /* 0x0000000000007941 */ /* 0x000fea0003800200 */
.L_x_3:
[----:B------:R-:W-:Y:S01]  /*05b0*/  I2FP.F32.U32 R8, R3 ;  /* 0x0000000300087245 */ /* 0x000fe20000201000 */
[----:B------:R-:W-:Y:S03]  /*05c0*/  BSSY.RECONVERGENT B0, `(.L_x_8) ;  /* 0x000000d000007945 */ /* 0x000fe60003800200 */
[----:B------:R-:W1:Y:S08]  /*05d0*/  MUFU.RCP R3, R8 ;  /* 0x0000000800037308 */ /* 0x000e700000001000 */
[----:B------:R-:W2:Y:S01]  /*05e0*/  FCHK P0, R23, R8 ;  /* 0x0000000817007302 */ /* 0x000ea20000000000 */
[----:B-1----:R-:W-:-:S04]  /*05f0*/  FFMA R0, -R8, R3, 1 ;  /* 0x3f80000008007423 */ /* 0x002fc80000000103 */
[----:B------:R-:W-:-:S04]  /*0600*/  FFMA R0, R3, R0, R3 ;  /* 0x0000000003007223 */ /* 0x000fc80000000003 */
[----:B------:R-:W-:-:S04]  /*0610*/  FFMA R3, R0, R23, RZ ;  /* 0x0000001700037223 */ /* 0x000fc800000000ff */
[----:B------:R-:W-:-:S04]  /*0620*/  FFMA R6, -R8, R3, R23 ;  /* 0x0000000308067223 */ /* 0x000fc80000000117 */
[----:B------:R-:W-:Y:S01]  /*0630*/  FFMA R3, R0, R6, R3 ;  /* 0x0000000600037223 */ /* 0x000fe20000000003 */
[----:B--2---:R-:W-:Y:S06]  /*0640*/  @!P0 BRA `(.L_x_9) ;  /* 0x0000000000108947 */ /* 0x004fec0003800000 */
[----:B------:R-:W-:Y:S01]  /*0650*/  IMAD.MOV.U32 R3, RZ, RZ, R23 ;  /* 0x000000ffff037224 */ /* 0x000fe200078e0017 */
[----:B------:R-:W-:-:S07]  /*0660*/  MOV R6, 0x680 ;  /* 0x0000068000067802 */ /* 0x000fce0000000f00 */
[----:B0-----:R-:W-:Y:S05]  /*0670*/  CALL.REL.NOINC `($__internal_0_$__cuda_sm3x_div_rn_noftz_f32_slowpath) ;  /* 0x0000000000147944 */ /* 0x001fea0003c00000 */
[----:B------:R-:W-:-:S07]  /*0680*/  IMAD.MOV.U32 R3, RZ, RZ, R0 ;  /* 0x000000ffff037224 */ /* 0x000fce00078e0000 */
.L_x_9:
[----:B------:R-:W-:Y:S05]  /*0690*/  BSYNC.RECONVERGENT B0 ;  /* 0x0000000000007941 */ /* 0x000fea0003800200 */
.L_x_8:
[----:B------:R-:W-:Y:S04]  /*06a0*/  STG.E desc[UR6][R4.64], R3 ;  /* 0x0000000304007986 */ /* 0x000fe8000c101906 */
[----:B------:R-:W-:Y:S01]  /*06b0*/  STS [R2], RZ ;  /* 0x000000ff02007388 */ /* 0x000fe20000000800 */
[----:B------:R-:W-:Y:S05]  /*06c0*/  EXIT ;  /* 0x000000000000794d */ /* 0x000fea0003800000 */
        .weak           $__internal_0_$__cuda_sm3x_div_rn_noftz_f32_slowpath
        .type           $__internal_0_$__cuda_sm3x_div_rn_noftz_f32_slowpath,@function
        .size           $__internal_0_$__cuda_sm3x_div_rn_noftz_f32_slowpath,(.L_x_22 - $__internal_0_$__cuda_sm3x_div_rn_noftz_f32_slowpath)
$__internal_0_$__cuda_sm3x_div_rn_noftz_f32_slowpath:
[----:B------:R-:W-:Y:S01]  /*06d0*/  SHF.R.U32.HI R7, RZ, 0x17, R8 ;  /* 0x00000017ff077819 */ /* 0x000fe20000011608 */
[----:B------:R-:W-:Y:S01]  /*06e0*/  BSSY.RECONVERGENT B1, `(.L_x_10) ;  /* 0x0000063000017945 */ /* 0x000fe20003800200 */
[----:B------:R-:W-:Y:S02]  /*06f0*/  SHF.R.U32.HI R0, RZ, 0x17, R3 ;  /* 0x00000017ff007819 */ /* 0x000fe40000011603 */
[----:B------:R-:W-:Y:S02]  /*0700*/  LOP3.LUT R7, R7, 0xff, RZ, 0xc0, !PT ;  /* 0x000000ff07077812 */ /* 0x000fe400078ec0ff */
[----:B------:R-:W-:Y:S02]  /*0710*/  LOP3.LUT R12, R0, 0xff, RZ, 0xc0, !PT ;  /* 0x000000ff000c7812 */ /* 0x000fe400078ec0ff */
[----:B------:R-:W-:-:S03]  /*0720*/  IADD3 R10, PT, PT, R7, -0x1, RZ ;  /* 0xffffffff070a7810 */ /* 0x000fc60007ffe0ff */
[----:B------:R-:W-:Y:S01]  /*0730*/  VIADD R11, R12, 0xffffffff ;  /* 0xffffffff0c0b7836 */ /* 0x000fe20000000000 */
[----:B------:R-:W-:-:S04]  /*0740*/  ISETP.GT.U32.AND P0, PT, R10, 0xfd, PT ;  /* 0x000000fd0a00780c */ /* 0x000fc80003f04070 */
[----:B------:R-:W-:-:S13]  /*0750*/  ISETP.GT.U32.OR P0, PT, R11, 0xfd, P0 ;  /* 0x000000fd0b00780c */ /* 0x000fda0000704470 */
[----:B------:R-:W-:Y:S01]  /*0760*/  @!P0 IMAD.MOV.U32 R9, RZ, RZ, RZ ;  /* 0x000000ffff098224 */ /* 0x000fe200078e00ff */
[----:B------:R-:W-:Y:S06]  /*0770*/  @!P0 BRA `(.L_x_11) ;  /* 0x0000000000608947 */ /* 0x000fec0003800000 */
[----:B------:R-:W-:Y:S02]  /*0780*/  FSETP.GTU.FTZ.AND P0, PT, |R3|, +INF , PT ;  /* 0x7f8000000300780b */ /* 0x000fe40003f1c200 */
[----:B------:R-:W-:Y:S02]  /*0790*/  FSETP.GTU.FTZ.AND P1, PT, |R8|, +INF , PT ;  /* 0x7f8000000800780b */ /* 0x000fe40003f3c200 */
[----:B------:R-:W-:Y:S02]  /*07a0*/  MOV R0, R8 ;  /* 0x0000000800007202 */ /* 0x000fe40000000f00 */
[----:B------:R-:W-:-:S13]  /*07b0*/  PLOP3.LUT P0, PT, P0, P1, PT, 0xf8, 0x8f ;  /* 0x00000000008f781c */ /* 0x000fda0000703f70 */
[----:B------:R-:W-:Y:S05]  /*07c0*/  @P0 BRA `(.L_x_12) ;  /* 0x00000004004c0947 */ /* 0x000fea0003800000 */
[----:B------:R-:W-:-:S13]  /*07d0*/  LOP3.LUT P0, RZ, R8, 0x7fffffff, R3, 0xc8, !PT ;  /* 0x7fffffff08ff7812 */ /* 0x000fda000780c803 */
[----:B------:R-:W-:Y:S05]  /*07e0*/  @!P0 BRA `(.L_x_13) ;  /* 0x00000004003c8947 */ /* 0x000fea0003800000 */
[C---:B------:R-:W-:Y:S02]  /*07f0*/  FSETP.NEU.FTZ.AND P2, PT, |R3|.reuse, +INF , PT ;  /* 0x7f8000000300780b */ /* 0x040fe40003f5d200 */
[----:B------:R-:W-:Y:S02]  /*0800*/  FSETP.NEU.FTZ.AND P1, PT, |R0|, +INF , PT ;  /* 0x7f8000000000780b */ /* 0x000fe40003f3d200 */
[----:B------:R-:W-:-:S11]  /*0810*/  FSETP.NEU.FTZ.AND P0, PT, |R3|, +INF , PT ;  /* 0x7f8000000300780b */ /* 0x000fd60003f1d200 */
[----:B------:R-:W-:Y:S05]  /*0820*/  @!P1 BRA !P2, `(.L_x_13) ;  /* 0x00000004002c9947 */ /* 0x000fea0005000000 */
[----:B------:R-:W-:-:S04]  /*0830*/  LOP3.LUT P2, RZ, R3, 0x7fffffff, RZ, 0xc0, !PT ;  /* 0x7fffffff03ff7812 */ /* 0x000fc8000784c0ff */
[----:B------:R-:W-:-:S13]  /*0840*/  PLOP3.LUT P1, PT, P1, P2, PT, 0x2f, 0xf2 ;  /* 0x0000000000f2781c */ /* 0x000fda0000f24577 */
[----:B------:R-:W-:Y:S05]  /*0850*/  @P1 BRA `(.L_x_14) ;  /* 0x0000000400181947 */ /* 0x000fea0003800000 */
[----:B------:R-:W-:-:S04]  /*0860*/  LOP3.LUT P1, RZ, R8, 0x7fffffff, RZ, 0xc0, !PT ;  /* 0x7fffffff08ff7812 */ /* 0x000fc8000782c0ff */
[----:B------:R-:W-:-:S13]  /*0870*/  PLOP3.LUT P0, PT, P0, P1, PT, 0x2f, 0xf2 ;  /* 0x0000000000f2781c */ /* 0x000fda0000702577 */
[----:B------:R-:W-:Y:S05]  /*0880*/  @P0 BRA `(.L_x_15) ;  /* 0x0000000400000947 */ /* 0x000fea0003800000 */
[----:B------:R-:W-:Y:S02]  /*0890*/  ISETP.GE.AND P0, PT, R11, RZ, PT ;  /* 0x000000ff0b00720c */ /* 0x000fe40003f06270 */
[----:B------:R-:W-:-:S11]  /*08a0*/  ISETP.GE.AND P1, PT, R10, RZ, PT ;  /* 0x000000ff0a00720c */ /* 0x000fd60003f26270 */
[----:B------:R-:W-:Y:S02]  /*08b0*/  @P0 IMAD.MOV.U32 R9, RZ, RZ, RZ ;  /* 0x000000ffff090224 */ /* 0x000fe400078e00ff */
[----:B------:R-:W-:Y:S01]  /*08c0*/  @!P0 FFMA R3, R3, 1.84467440737095516160e+19, RZ ;  /* 0x5f80000003038823 */ /* 0x000fe200000000ff */
[----:B------:R-:W-:Y:S02]  /*08d0*/  @!P0 IMAD.MOV.U32 R9, RZ, RZ, -0x40 ;  /* 0xffffffc0ff098424 */ /* 0x000fe400078e00ff */
[----:B------:R-:W-:-:S03]  /*08e0*/  @!P1 FFMA R8, R0, 1.84467440737095516160e+19, RZ ;  /* 0x5f80000000089823 */ /* 0x000fc600000000ff */
[----:B------:R-:W-:-:S07]  /*08f0*/  @!P1 IADD3 R9, PT, PT, R9, 0x40, RZ ;  /* 0x0000004009099810 */ /* 0x000fce0007ffe0ff */
.L_x_11:
[----:B------:R-:W-:Y:S01]  /*0900*/  LEA R11, R7, 0xc0800000, 0x17 ;  /* 0xc0800000070b7811 */ /* 0x000fe200078eb8ff */
[----:B------:R-:W-:Y:S04]  /*0910*/  BSSY.RECONVERGENT B2, `(.L_x_16) ;  /* 0x0000036000027945 */ /* 0x000fe80003800200 */
[----:B------:R-:W-:Y:S02]  /*0920*/  IMAD.IADD R11, R8, 0x1, -R11 ;  /* 0x00000001080b7824 */ /* 0x000fe400078e0a0b */
[----:B------:R-:W-:Y:S02]  /*0930*/  VIADD R8, R12, 0xffffff81 ;  /* 0xffffff810c087836 */ /* 0x000fe40000000000 */
[----:B------:R-:W0:Y:S01]  /*0940*/  MUFU.RCP R10, R11 ;  /* 0x0000000b000a7308 */ /* 0x000e220000001000 */
[----:B------:R-:W-:Y:S01]  /*0950*/  FADD.FTZ R13, -R11, -RZ ;  /* 0x800000ff0b0d7221 */ /* 0x000fe20000010100 */
[C---:B------:R-:W-:Y:S01]  /*0960*/  IMAD R0, R8.reuse, -0x800000, R3 ;  /* 0xff80000008007824 */ /* 0x040fe200078e0203 */
[----:B------:R-:W-:-:S04]  /*0970*/  IADD3 R8, PT, PT, R8, 0x7f, -R7 ;  /* 0x0000007f08087810 */ /* 0x000fc80007ffe807 */
[----:B------:R-:W-:Y:S01]  /*0980*/  IADD3 R8, PT, PT, R8, R9, RZ ;  /* 0x0000000908087210 */ /* 0x000fe20007ffe0ff */
[----:B0-----:R-:W-:-:S04]  /*0990*/  FFMA R15, R10, R13, 1 ;  /* 0x3f8000000a0f7423 */ /* 0x001fc8000000000d */
[----:B------:R-:W-:-:S04]  /*09a0*/  FFMA R12, R10, R15, R10 ;  /* 0x0000000f0a0c7223 */ /* 0x000fc8000000000a */
[----:B------:R-:W-:-:S04]  /*09b0*/  FFMA R3, R0, R12, RZ ;  /* 0x0000000c00037223 */ /* 0x000fc800000000ff */
[----:B------:R-:W-:-:S04]  /*09c0*/  FFMA R10, R13, R3, R0 ;  /* 0x000000030d0a7223 */ /* 0x000fc80000000000 */
[----:B------:R-:W-:-:S04]  /*09d0*/  FFMA R15, R12, R10, R3 ;  /* 0x0000000a0c0f7223 */ /* 0x000fc80000000003 */
[----:B------:R-:W-:-:S04]  /*09e0*/  FFMA R10, R13, R15, R0 ;  /* 0x0000000f0d0a7223 */ /* 0x000fc80000000000 */
[----:B------:R-:W-:-:S05]  /*09f0*/  FFMA R0, R12, R10, R15 ;  /* 0x0000000a0c007223 */ /* 0x000fca000000000f */
[----:B------:R-:W-:-:S04]  /*0a00*/  SHF.R.U32.HI R3, RZ, 0x17, R0 ;  /* 0x00000017ff037819 */ /* 0x000fc80000011600 */
[----:B------:R-:W-:-:S05]  /*0a10*/  LOP3.LUT R3, R3, 0xff, RZ, 0xc0, !PT ;  /* 0x000000ff03037812 */ /* 0x000fca00078ec0ff */
[----:B------:R-:W-:-:S04]  /*0a20*/  IMAD.IADD R9, R3, 0x1, R8 ;  /* 0x0000000103097824 */ /* 0x000fc800078e0208 */
[----:B------:R-:W-:-:S05]  /*0a30*/  VIADD R3, R9, 0xffffffff ;  /* 0xffffffff09037836 */ /* 0x000fca0000000000 */
[----:B------:R-:W-:-:S13]  /*0a40*/  ISETP.GE.U32.AND P0, PT, R3, 0xfe, PT ;  /* 0x000000fe0300780c */ /* 0x000fda0003f06070 */
[----:B------:R-:W-:Y:S05]  /*0a50*/  @!P0 BRA `(.L_x_17) ;  /* 0x0000000000808947 */ /* 0x000fea0003800000 */
[----:B------:R-:W-:-:S13]  /*0a60*/  ISETP.GT.AND P0, PT, R9, 0xfe, PT ;  /* 0x000000fe0900780c */ /* 0x000fda0003f04270 */
[----:B------:R-:W-:Y:S05]  /*0a70*/  @P0 BRA `(.L_x_18) ;  /* 0x00000000006c0947 */ /* 0x000fea0003800000 */
[----:B------:R-:W-:-:S13]  /*0a80*/  ISETP.GE.AND P0, PT, R9, 0x1, PT ;  /* 0x000000010900780c */ /* 0x000fda0003f06270 */
[----:B------:R-:W-:Y:S05]  /*0a90*/  @P0 BRA `(.L_x_19) ;  /* 0x0000000000740947 */ /* 0x000fea0003800000 */
[----:B------:R-:W-:Y:S02]  /*0aa0*/  ISETP.GE.AND P0, PT, R9, -0x18, PT ;  /* 0xffffffe80900780c */ /* 0x000fe40003f06270 */
[----:B------:R-:W-:-:S11]  /*0ab0*/  LOP3.LUT R0, R0, 0x80000000, RZ, 0xc0, !PT ;  /* 0x8000000000007812 */ /* 0x000fd600078ec0ff */
[----:B------:R-:W-:Y:S05]  /*0ac0*/  @!P0 BRA `(.L_x_19) ;  /* 0x0000000000688947 */ /* 0x000fea0003800000 */
[CCC-:B------:R-:W-:Y:S01]  /*0ad0*/  FFMA.RZ R3, R12.reuse, R10.reuse, R15.reuse ;  /* 0x0000000a0c037223 */ /* 0x1c0fe2000000c00f */
[CCC-:B------:R-:W-:Y:S01]  /*0ae0*/  FFMA.RM R8, R12.reuse, R10.reuse, R15.reuse ;  /* 0x0000000a0c087223 */ /* 0x1c0fe2000000400f */
[C---:B------:R-:W-:Y:S02]  /*0af0*/  ISETP.NE.AND P2, PT, R9.reuse, RZ, PT ;  /* 0x000000ff0900720c */ /* 0x040fe40003f45270 */
[----:B------:R-:W-:Y:S02]  /*0b00*/  ISETP.NE.AND P1, PT, R9, RZ, PT ;  /* 0x000000ff0900720c */ /* 0x000fe40003f25270 */
[----:B------:R-:W-:Y:S01]  /*0b10*/  LOP3.LUT R7, R3, 0x7fffff, RZ, 0xc0, !PT ;  /* 0x007fffff03077812 */ /* 0x000fe200078ec0ff */
[----:B------:R-:W-:Y:S01]  /*0b20*/  FFMA.RP R3, R12, R10, R15 ;  /* 0x0000000a0c037223 */ /* 0x000fe2000000800f */
[----:B------:R-:W-:Y:S01]  /*0b30*/  IADD3 R10, PT, PT, R9, 0x20, RZ ;  /* 0x00000020090a7810 */ /* 0x000fe20007ffe0ff */
[----:B------:R-:W-:Y:S01]  /*0b40*/  IMAD.MOV R9, RZ, RZ, -R9 ;  /* 0x000000ffff097224 */ /* 0x000fe200078e0a09 */
[----:B------:R-:W-:-:S02]  /*0b50*/  LOP3.LUT R7, R7, 0x800000, RZ, 0xfc, !PT ;  /* 0x0080000007077812 */ /* 0x000fc400078efcff */
[----:B------:R-:W-:Y:S02]  /*0b60*/  FSETP.NEU.FTZ.AND P0, PT, R3, R8, PT ;  /* 0x000000080300720b */ /* 0x000fe40003f1d000 */
[----:B------:R-:W-:Y:S02]  /*0b70*/  SHF.L.U32 R10, R7, R10, RZ ;  /* 0x0000000a070a7219 */ /* 0x000fe400000006ff */
[----:B------:R-:W-:Y:S02]  /*0b80*/  SEL R8, R9, RZ, P2 ;  /* 0x000000ff09087207 */ /* 0x000fe40001000000 */
[----:B------:R-:W-:Y:S02]  /*0b90*/  ISETP.NE.AND P1, PT, R10, RZ, P1 ;  /* 0x000000ff0a00720c */ /* 0x000fe40000f25270 */
[----:B------:R-:W-:Y:S02]  /*0ba0*/  SHF.R.U32.HI R8, RZ, R8, R7 ;  /* 0x00000008ff087219 */ /* 0x000fe40000011607 */
[----:B------:R-:W-:-:S02]  /*0bb0*/  PLOP3.LUT P0, PT, P0, P1, PT, 0xf8, 0x8f ;  /* 0x00000000008f781c */ /* 0x000fc40000703f70 */
[----:B------:R-:W-:Y:S02]  /*0bc0*/  SHF.R.U32.HI R10, RZ, 0x1, R8 ;  /* 0x00000001ff0a7819 */ /* 0x000fe40000011608 */
[----:B------:R-:W-:-:S04]  /*0bd0*/  SEL R3, RZ, 0x1, !P0 ;  /* 0x00000001ff037807 */ /* 0x000fc80004000000 */
[----:B------:R-:W-:-:S04]  /*0be0*/  LOP3.LUT R3, R3, 0x1, R10, 0xf8, !PT ;  /* 0x0000000103037812 */ /* 0x000fc800078ef80a */
[----:B------:R-:W-:-:S05]  /*0bf0*/  LOP3.LUT R3, R3, R8, RZ, 0xc0, !PT ;  /* 0x0000000803037212 */ /* 0x000fca00078ec0ff */
[----:B------:R-:W-:-:S05]  /*0c00*/  IMAD.IADD R3, R10, 0x1, R3 ;  /* 0x000000010a037824 */ /* 0x000fca00078e0203 */
[----:B------:R-:W-:Y:S01]  /*0c10*/  LOP3.LUT R0, R3, R0, RZ, 0xfc, !PT ;  /* 0x0000000003007212 */ /* 0x000fe200078efcff */
[----:B------:R-:W-:Y:S06]  /*0c20*/  BRA `(.L_x_19) ;  /* 0x0000000000107947 */ /* 0x000fec0003800000 */
.L_x_18:
[----:B------:R-:W-:-:S04]  /*0c30*/  LOP3.LUT R0, R0, 0x80000000, RZ, 0xc0, !PT ;  /* 0x8000000000007812 */ /* 0x000fc800078ec0ff */
[----:B------:R-:W-:Y:S01]  /*0c40*/  LOP3.LUT R0, R0, 0x7f800000, RZ, 0xfc, !PT ;  /* 0x7f80000000007812 */ /* 0x000fe200078efcff */
[----:B------:R-:W-:Y:S06]  /*0c50*/  BRA `(.L_x_19) ;  /* 0x0000000000047947 */ /* 0x000fec0003800000 */
.L_x_17:
[----:B------:R-:W-:-:S07]  /*0c60*/  LEA R0, R8, R0, 0x17 ;  /* 0x0000000008007211 */ /* 0x000fce00078eb8ff */
.L_x_19:
[----:B------:R-:W-:Y:S05]  /*0c70*/  BSYNC.RECONVERGENT B2 ;  /* 0x0000000000027941 */ /* 0x000fea0003800200 */
.L_x_16:
[----:B------:R-:W-:Y:S05]  /*0c80*/  BRA `(.L_x_20) ;  /* 0x0000000000207947 */ /* 0x000fea0003800000 */
.L_x_15:
[----:B------:R-:W-:-:S04]  /*0c90*/  LOP3.LUT R0, R8, 0x80000000, R3, 0x48, !PT ;  /* 0x8000000008007812 */ /* 0x000fc800078e4803 */
[----:B------:R-:W-:Y:S01]  /*0ca0*/  LOP3.LUT R0, R0, 0x7f800000, RZ, 0xfc, !PT ;  /* 0x7f80000000007812 */ /* 0x000fe200078efcff */
[----:B------:R-:W-:Y:S06]  /*0cb0*/  BRA `(.L_x_20) ;  /* 0x0000000000147947 */ /* 0x000fec0003800000 */
.L_x_14:
[----:B------:R-:W-:Y:S01]  /*0cc0*/  LOP3.LUT R0, R8, 0x80000000, R3, 0x48, !PT ;  /* 0x8000000008007812 */ /* 0x000fe200078e4803 */
[----:B------:R-:W-:Y:S06]  /*0cd0*/  BRA `(.L_x_20) ;  /* 0x00000000000c7947 */ /* 0x000fec0003800000 */
.L_x_13:
[----:B------:R-:W0:Y:S01]  /*0ce0*/  MUFU.RSQ R0, -QNAN ;  /* 0xffc0000000007908 */ /* 0x000e220000001400 */
[----:B------:R-:W-:Y:S05]  /*0cf0*/  BRA `(.L_x_20) ;  /* 0x0000000000047947 */ /* 0x000fea0003800000 */
.L_x_12:
[----:B------:R-:W-:-:S07]  /*0d00*/  FADD.FTZ R0, R3, R0 ;  /* 0x0000000003007221 */ /* 0x000fce0000010000 */
.L_x_20:
[----:B------:R-:W-:Y:S05]  /*0d10*/  BSYNC.RECONVERGENT B1 ;  /* 0x0000000000017941 */ /* 0x000fea0003800200 */
.L_x_10:
[----:B------:R-:W-:-:S04]  /*0d20*/  IMAD.MOV.U32 R7, RZ, RZ, 0x0 ;  /* 0x00000000ff077424 */ /* 0x000fc800078e00ff */
[----:B0-----:R-:W-:Y:S05]  /*0d30*/  RET.REL.NODEC R6 `(_Z17gpu_shared_memoryPf) ;  /* 0xfffffff006b07950 */ /* 0x001fea0003c3ffff */
.L_x_21:
[----:B------:R-:W-:-:S00]  /*0d40*/  BRA `(.L_x_21) ;  /* 0xfffffffc00fc7947 */ /* 0x000fc0000383ffff */
[----:B------:R-:W-:-:S00]  /*0d50*/  NOP ;  /* 0x0000000000007918 */ /* 0x000fc00000000000 */
        /* <DEDUP_REMOVED lines=10> */
.L_x_22:


//--------------------- .nv.shared._Z17gpu_shared_memoryPf --------------------------
	.section	.nv.shared._Z17gpu_shared_memoryPf,"aw",@nobits
	.sectionflags	@""
	.align	4
.nv.shared._Z17gpu_shared_memoryPf:
	.zero		1064


//--------------------- .nv.shared.reserved.0     --------------------------
	.section	.nv.shared.reserved.0,"aw",@nobits
	.weak		__nv_reservedSMEM_offset_0_alias
	.size		__nv_reservedSMEM_offset_0_alias, 0, 64
	.other		__nv_reservedSMEM_offset_0_alias,@"STO_CUDA_RESERVED_SHARED STV_DEFAULT"
__nv_reservedSMEM_offset_0_alias:
	.zero		0
	.zero		64


//--------------------- .nv.constant0._Z17gpu_shared_memoryPf --------------------------
	.section	.nv.constant0._Z17gpu_shared_memoryPf,"a",@progbits
	.sectionflags	@""
	.align	4
.nv.constant0._Z17gpu_shared_memoryPf:
	.zero		904


//--------------------- SYMBOLS --------------------------

	.type		.nv.reservedSmem.offset0,@object
	.size		.nv.reservedSmem.offset0,0x4
	.type		.nv.reservedSmem.cap,@object
	.size		.nv.reservedSmem.cap,0x4
